//
// Generated by NVIDIA NVVM Compiler
//
// Compiler Build ID: CL-36424714
// Cuda compilation tools, release 13.0, V13.0.88
// Based on NVVM 20.0.0
//

.version 9.0
.target sm_100
.address_size 64

	// .globl	_Z35block_all_reduce_sum_f32_f32_kernelILi256EEvPfS0_i
// _ZZ35block_all_reduce_sum_f32_f32_kernelILi256EEvPfS0_iE10reduce_sum has been demoted

.visible .entry _Z35block_all_reduce_sum_f32_f32_kernelILi256EEvPfS0_i(
	.param .u64 .ptr .align 1 _Z35block_all_reduce_sum_f32_f32_kernelILi256EEvPfS0_i_param_0,
	.param .u64 .ptr .align 1 _Z35block_all_reduce_sum_f32_f32_kernelILi256EEvPfS0_i_param_1,
	.param .u32 _Z35block_all_reduce_sum_f32_f32_kernelILi256EEvPfS0_i_param_2
)
{
	.reg .pred 	%p<14>;
	.reg .b32 	%r<29>;
	.reg .b32 	%f<26>;
	.reg .b64 	%rd<7>;
	// demoted variable
	.shared .align 4 .b8 _ZZ35block_all_reduce_sum_f32_f32_kernelILi256EEvPfS0_iE10reduce_sum[32];
	ld.param.u64 	%rd1, [_Z35block_all_reduce_sum_f32_f32_kernelILi256EEvPfS0_i_param_0];
	ld.param.u64 	%rd2, [_Z35block_all_reduce_sum_f32_f32_kernelILi256EEvPfS0_i_param_1];
	ld.param.u32 	%r4, [_Z35block_all_reduce_sum_f32_f32_kernelILi256EEvPfS0_i_param_2];
	mov.u32 	%r1, %tid.x;
	mov.u32 	%r5, %ctaid.x;
	shl.b32 	%r6, %r5, 8;
	add.s32 	%r2, %r6, %r1;
	setp.ge.s32 	%p1, %r2, %r4;
	mov.f32 	%f24, 0f00000000;
	@%p1 bra 	$L__BB0_2;
	cvta.to.global.u64 	%rd3, %rd1;
	mul.wide.s32 	%rd4, %r2, 4;
	add.s64 	%rd5, %rd3, %rd4;
	ld.global.f32 	%f24, [%rd5];
$L__BB0_2:
	and.b32  	%r3, %r1, 31;
	mov.b32 	%r7, %f24;
	shfl.sync.bfly.b32	%r8|%p2, %r7, 16, 31, -1;
	mov.b32 	%f8, %r8;
	add.f32 	%f9, %f24, %f8;
	mov.b32 	%r9, %f9;
	shfl.sync.bfly.b32	%r10|%p3, %r9, 8, 31, -1;
	mov.b32 	%f10, %r10;
	add.f32 	%f11, %f9, %f10;
	mov.b32 	%r11, %f11;
	shfl.sync.bfly.b32	%r12|%p4, %r11, 4, 31, -1;
	mov.b32 	%f12, %r12;
	add.f32 	%f13, %f11, %f12;
	mov.b32 	%r13, %f13;
	shfl.sync.bfly.b32	%r14|%p5, %r13, 2, 31, -1;
	mov.b32 	%f14, %r14;
	add.f32 	%f15, %f13, %f14;
	mov.b32 	%r15, %f15;
	shfl.sync.bfly.b32	%r16|%p6, %r15, 1, 31, -1;
	mov.b32 	%f16, %r16;
	add.f32 	%f3, %f15, %f16;
	setp.ne.s32 	%p7, %r3, 0;
	@%p7 bra 	$L__BB0_4;
	shr.u32 	%r17, %r1, 3;
	mov.u32 	%r18, _ZZ35block_all_reduce_sum_f32_f32_kernelILi256EEvPfS0_iE10reduce_sum;
	add.s32 	%r19, %r18, %r17;
	st.shared.f32 	[%r19], %f3;
$L__BB0_4:
	bar.sync 	0;
	setp.gt.u32 	%p8, %r3, 7;
	mov.f32 	%f25, 0f00000000;
	@%p8 bra 	$L__BB0_6;
	shl.b32 	%r20, %r3, 2;
	mov.u32 	%r21, _ZZ35block_all_reduce_sum_f32_f32_kernelILi256EEvPfS0_iE10reduce_sum;
	add.s32 	%r22, %r21, %r20;
	ld.shared.f32 	%f25, [%r22];
$L__BB0_6:
	setp.gt.u32 	%p9, %r1, 31;
	@%p9 bra 	$L__BB0_9;
	mov.b32 	%r23, %f25;
	shfl.sync.bfly.b32	%r24|%p10, %r23, 4, 31, -1;
	mov.b32 	%f18, %r24;
	add.f32 	%f19, %f25, %f18;
	mov.b32 	%r25, %f19;
	shfl.sync.bfly.b32	%r26|%p11, %r25, 2, 31, -1;
	mov.b32 	%f20, %r26;
	add.f32 	%f21, %f19, %f20;
	mov.b32 	%r27, %f21;
	shfl.sync.bfly.b32	%r28|%p12, %r27, 1, 31, -1;
	mov.b32 	%f22, %r28;
	add.f32 	%f6, %f21, %f22;
	setp.ne.s32 	%p13, %r1, 0;
	@%p13 bra 	$L__BB0_9;
	cvta.to.global.u64 	%rd6, %rd2;
	atom.global.add.f32 	%f23, [%rd6], %f6;
$L__BB0_9:
	ret;

}


// ===== COMPILED SASS (sm_100) =====

	.target	sm_100

	.elftype	@"ET_EXEC"


//--------------------- .note.nv.tkinfo           --------------------------
	.section	.note.nv.tkinfo,"",@"SHT_NOTE"
	.sectionflags	@"SHF_NOTE_NV_TKINFO"
	.tkinfo
        /*0018*/ 	.word	0x00000002
        /*0030*/ 	.string	""
        /*0030*/ 	.string	"ptxas"
        /*0030*/ 	.string	"Cuda compilation tools, release 13.0, V13.0.88"
        /*0030*/ 	.string	"Build cuda_13.0.r13.0/compiler.36424714_0"
        /*0030*/ 	.string	"-arch sm_100 -m 64 "



//--------------------- .note.nv.cuinfo           --------------------------
	.section	.note.nv.cuinfo,"",@"SHT_NOTE"
	.sectionflags	@"SHF_NOTE_NV_CUINFO"
        /*0018*/ 	.short	0x0002
        /*001a*/ 	.short	0x0064
        /*001c*/ 	.short	0x0082
	.zero		2


//--------------------- .nv.info                  --------------------------
	.section	.nv.info,"",@"SHT_CUDA_INFO"
	.align	4


	//----- nvinfo : EIATTR_REGCOUNT
	.align		4
        /*0000*/ 	.byte	0x04, 0x2f
        /*0002*/ 	.short	(.L_1 - .L_0)
	.align		4
.L_0:
        /*0004*/ 	.word	index@(_Z35block_all_reduce_sum_f32_f32_kernelILi256EEvPfS0_i)
        /*0008*/ 	.word	0x0000000e


	//----- nvinfo : EIATTR_FRAME_SIZE
	.align		4
.L_1:
        /*000c*/ 	.byte	0x04, 0x11
        /*000e*/ 	.short	(.L_3 - .L_2)
	.align		4
.L_2:
        /*0010*/ 	.word	index@(_Z35block_all_reduce_sum_f32_f32_kernelILi256EEvPfS0_i)
        /*0014*/ 	.word	0x00000000


	//----- nvinfo : EIATTR_MIN_STACK_SIZE
	.align		4
.L_3:
        /*0018*/ 	.byte	0x04, 0x12
        /*001a*/ 	.short	(.L_5 - .L_4)
	.align		4
.L_4:
        /*001c*/ 	.word	index@(_Z35block_all_reduce_sum_f32_f32_kernelILi256EEvPfS0_i)
        /*0020*/ 	.word	0x00000000
.L_5:


//--------------------- .nv.compat                --------------------------
	.section	.nv.compat,"",@"SHT_CUDA_COMPAT_INFO"
	.align	4
        /*0000*/ 	.byte	0x02, 0x09, 0x00, 0x00, 0x02, 0x02, 0x01, 0x00, 0x02, 0x05, 0x05, 0x00, 0x03, 0x07, 0x01, 0x01
        /*0010*/ 	.byte	0x02, 0x03, 0x00, 0x00, 0x02, 0x06, 0x01, 0x00, 0x04, 0x0b, 0x08, 0x00, 0x09, 0x00, 0x00, 0x00
        /*0020*/ 	.byte	0x00, 0x00, 0x00, 0x00


//--------------------- .nv.info._Z35block_all_reduce_sum_f32_f32_kernelILi256EEvPfS0_i --------------------------
	.section	.nv.info._Z35block_all_reduce_sum_f32_f32_kernelILi256EEvPfS0_i,"",@"SHT_CUDA_INFO"
	.sectionflags	@""
	.align	4


	//----- nvinfo : EIATTR_CUDA_API_VERSION
	.align		4
        /*0000*/ 	.byte	0x04, 0x37
        /*0002*/ 	.short	(.L_7 - .L_6)
.L_6:
        /*0004*/ 	.word	0x00000082


	//----- nvinfo : EIATTR_KPARAM_INFO
	.align		4
.L_7:
        /*0008*/ 	.byte	0x04, 0x17
        /*000a*/ 	.short	(.L_9 - .L_8)
.L_8:
        /*000c*/ 	.word	0x00000000
        /*0010*/ 	.short	0x0002
        /*0012*/ 	.short	0x0010
        /*0014*/ 	.byte	0x00, 0xf0, 0x11, 0x00


	//----- nvinfo : EIATTR_KPARAM_INFO
	.align		4
.L_9:
        /*0018*/ 	.byte	0x04, 0x17
        /*001a*/ 	.short	(.L_11 - .L_10)
.L_10:
        /*001c*/ 	.word	0x00000000
        /*0020*/ 	.short	0x0001
        /*0022*/ 	.short	0x0008
        /*0024*/ 	.byte	0x00, 0xf5, 0x21, 0x00


	//----- nvinfo : EIATTR_KPARAM_INFO
	.align		4
.L_11:
        /*0028*/ 	.byte	0x04, 0x17
        /*002a*/ 	.short	(.L_13 - .L_12)
.L_12:
        /*002c*/ 	.word	0x00000000
        /*0030*/ 	.short	0x0000
        /*0032*/ 	.short	0x0000
        /*0034*/ 	.byte	0x00, 0xf5, 0x21, 0x00


	//----- nvinfo : EIATTR_SPARSE_MMA_MASK
	.align		4
.L_13:
        /*0038*/ 	.byte	0x03, 0x50
        /*003a*/ 	.short	0x0000


	//----- nvinfo : EIATTR_MAXREG_COUNT
	.align		4
        /*003c*/ 	.byte	0x03, 0x1b
        /*003e*/ 	.short	0x00ff


	//----- nvinfo : EIATTR_NUM_BARRIERS
	.align		4
        /*0040*/ 	.byte	0x02, 0x4c
        /*0042*/ 	.byte	0x01
	.zero		1


	//----- nvinfo : EIATTR_MERCURY_ISA_VERSION
	.align		4
        /*0044*/ 	.byte	0x03, 0x5f
        /*0046*/ 	.short	0x0101


	//----- nvinfo : EIATTR_COOP_GROUP_MASK_REGIDS
	.align		4
        /*0048*/ 	.byte	0x04, 0x29
        /*004a*/ 	.short	(.L_15 - .L_14)


	//   ....[0]....
.L_14:
        /*004c*/ 	.word	0xffffffff


	//   ....[1]....
        /*0050*/ 	.word	0xffffffff


	//   ....[2]....
        /*0054*/ 	.word	0xffffffff


	//   ....[3]....
        /*0058*/ 	.word	0xffffffff


	//   ....[4]....
        /*005c*/ 	.word	0xffffffff


	//   ....[5]....
        /*0060*/ 	.word	0xffffffff


	//   ....[6]....
        /*0064*/ 	.word	0xffffffff


	//   ....[7]....
        /*0068*/ 	.word	0xffffffff


	//----- nvinfo : EIATTR_COOP_GROUP_INSTR_OFFSETS
	.align		4
.L_15:
        /*006c*/ 	.byte	0x04, 0x28
        /*006e*/ 	.short	(.L_17 - .L_16)


	//   ....[0]....
.L_16:
        /*0070*/ 	.word	0x000000b0


	//   ....[1]....
        /*0074*/ 	.word	0x000000d0


	//   ....[2]....
        /*0078*/ 	.word	0x00000100


	//   ....[3]....
        /*007c*/ 	.word	0x00000170


	//   ....[4]....
        /*0080*/ 	.word	0x000001d0


	//   ....[5]....
        /*0084*/ 	.word	0x00000250


	//   ....[6]....
        /*0088*/ 	.word	0x00000280


	//   ....[7]....
        /*008c*/ 	.word	0x000002a0


	//----- nvinfo : EIATTR_VRC_CTA_INIT_COUNT
	.align		4
.L_17:
        /*0090*/ 	.byte	0x02, 0x4a
	.zero		1
	.zero		1


	//----- nvinfo : EIATTR_EXIT_INSTR_OFFSETS
	.align		4
        /*0094*/ 	.byte	0x04, 0x1c
        /*0096*/ 	.short	(.L_19 - .L_18)


	//   ....[0]....
.L_18:
        /*0098*/ 	.word	0x00000240


	//   ....[1]....
        /*009c*/ 	.word	0x000002b0


	//   ....[2]....
        /*00a0*/ 	.word	0x000002f0


	//----- nvinfo : EIATTR_CBANK_PARAM_SIZE
	.align		4
.L_19:
        /*00a4*/ 	.byte	0x03, 0x19
        /*00a6*/ 	.short	0x0014


	//----- nvinfo : EIATTR_PARAM_CBANK
	.align		4
        /*00a8*/ 	.byte	0x04, 0x0a
        /*00aa*/ 	.short	(.L_21 - .L_20)
	.align		4
.L_20:
        /*00ac*/ 	.word	index@(.nv.constant0._Z35block_all_reduce_sum_f32_f32_kernelILi256EEvPfS0_i)
        /*00b0*/ 	.short	0x0380
        /*00b2*/ 	.short	0x0014


	//----- nvinfo : EIATTR_SW_WAR
	.align		4
.L_21:
        /*00b4*/ 	.byte	0x04, 0x36
        /*00b6*/ 	.short	(.L_23 - .L_22)
.L_22:
        /*00b8*/ 	.word	0x00000008
.L_23:


//--------------------- .nv.callgraph             --------------------------
	.section	.nv.callgraph,"",@"SHT_CUDA_CALLGRAPH"
	.align	4
	.sectionentsize	8
	.align		4
        /*0000*/ 	.word	0x00000000
	.align		4
        /*0004*/ 	.word	0xffffffff
	.align		4
        /*0008*/ 	.word	0x00000000
	.align		4
        /*000c*/ 	.word	0xfffffffe
	.align		4
        /*0010*/ 	.word	0x00000000
	.align		4
        /*0014*/ 	.word	0xfffffffd
	.align		4
        /*0018*/ 	.word	0x00000000
	.align		4
        /*001c*/ 	.word	0xfffffffc


//--------------------- .text._Z35block_all_reduce_sum_f32_f32_kernelILi256EEvPfS0_i --------------------------
	.section	.text._Z35block_all_reduce_sum_f32_f32_kernelILi256EEvPfS0_i,"ax",@progbits
	.align	128
        .global         _Z35block_all_reduce_sum_f32_f32_kernelILi256EEvPfS0_i
        .type           _Z35block_all_reduce_sum_f32_f32_kernelILi256EEvPfS0_i,@function
        .size           _Z35block_all_reduce_sum_f32_f32_kernelILi256EEvPfS0_i,(.L_x_1 - _Z35block_all_reduce_sum_f32_f32_kernelILi256EEvPfS0_i)
        .other          _Z35block_all_reduce_sum_f32_f32_kernelILi256EEvPfS0_i,@"STO_CUDA_ENTRY STV_DEFAULT"
_Z35block_all_reduce_sum_f32_f32_kernelILi256EEvPfS0_i:
.text._Z35block_all_reduce_sum_f32_f32_kernelILi256EEvPfS0_i:
[----:B------:R-:W-:Y:S01]  /*0000*/  LDC R1, c[0x0][0x37c] ;  /* 0x0000df00ff017b82 */ /* 0x000fe20000000800 */
[----:B------:R-:W0:Y:S01]  /*0010*/  S2R R0, SR_TID.X ;  /* 0x0000000000007919 */ /* 0x000e220000002100 */
[----:B------:R-:W1:Y:S01]  /*0020*/  LDCU UR4, c[0x0][0x390] ;  /* 0x00007200ff0477ac */ /* 0x000e620008000800 */
[----:B------:R-:W-:Y:S01]  /*0030*/  IMAD.MOV.U32 R4, RZ, RZ, RZ ;  /* 0x000000ffff047224 */ /* 0x000fe200078e00ff */
[----:B------:R-:W0:Y:S02]  /*0040*/  S2R R5, SR_CTAID.X ;  /* 0x0000000000057919 */ /* 0x000e240000002500 */
[----:B0-----:R-:W-:-:S05]  /*0050*/  IMAD R5, R5, 0x100, R0 ;  /* 0x0000010005057824 */ /* 0x001fca00078e0200 */
[----:B-1----:R-:W-:Y:S01]  /*0060*/  ISETP.GE.AND P0, PT, R5, UR4, PT ;  /* 0x0000000405007c0c */ /* 0x002fe2000bf06270 */
[----:B------:R-:W0:-:S12]  /*0070*/  LDCU.64 UR4, c[0x0][0x358] ;  /* 0x00006b00ff0477ac */ /* 0x000e180008000a00 */
[----:B------:R-:W1:Y:S02]  /*0080*/  @!P0 LDC.64 R2, c[0x0][0x380] ;  /* 0x0000e000ff028b82 */ /* 0x000e640000000a00 */
[----:B-1----:R-:W-:-:S05]  /*0090*/  @!P0 IMAD.WIDE R2, R5, 0x4, R2 ;  /* 0x0000000405028825 */ /* 0x002fca00078e0202 */
[----:B0-----:R-:W2:Y:S04]  /*00a0*/  @!P0 LDG.E R4, desc[UR4][R2.64] ;  /* 0x0000000402048981 */ /* 0x001ea8000c1e1900 */
[----:B--2---:R-:W0:Y:S02]  /*00b0*/  SHFL.BFLY PT, R5, R4, 0x10, 0x1f ;  /* 0x0e001f0004057f89 */ /* 0x004e2400000e0000 */
[----:B0-----:R-:W-:-:S05]  /*00c0*/  FADD R6, R5, R4 ;  /* 0x0000000405067221 */ /* 0x001fca0000000000 */
[----:B------:R-:W0:Y:S02]  /*00d0*/  SHFL.BFLY PT, R5, R6, 0x8, 0x1f ;  /* 0x0d001f0006057f89 */ /* 0x000e2400000e0000 */
[----:B0-----:R-:W-:Y:S01]  /*00e0*/  FADD R7, R6, R5 ;  /* 0x0000000506077221 */ /* 0x001fe20000000000 */
[----:B------:R-:W-:-:S04]  /*00f0*/  LOP3.LUT P0, R5, R0, 0x1f, RZ, 0xc0, !PT ;  /* 0x0000001f00057812 */ /* 0x000fc8000780c0ff */
[----:B------:R-:W0:Y:S01]  /*0100*/  SHFL.BFLY PT, R8, R7, 0x4, 0x1f ;  /* 0x0c801f0007087f89 */ /* 0x000e2200000e0000 */
[----:B------:R-:W-:-:S08]  /*0110*/  ISETP.GT.U32.AND P1, PT, R5, 0x7, PT ;  /* 0x000000070500780c */ /* 0x000fd00003f24070 */
[----:B------:R-:W1:Y:S01]  /*0120*/  @!P0 S2R R10, SR_CgaCtaId ;  /* 0x00000000000a8919 */ /* 0x000e620000008800 */
[----:B------:R-:W-:-:S04]  /*0130*/  @!P0 MOV R3, 0x400 ;  /* 0x0000040000038802 */ /* 0x000fc80000000f00 */
[----:B------:R-:W2:Y:S01]  /*0140*/  @!P1 S2R R11, SR_CgaCtaId ;  /* 0x00000000000b9919 */ /* 0x000ea20000008800 */
[----:B------:R-:W-:Y:S01]  /*0150*/  @!P1 MOV R4, 0x400 ;  /* 0x0000040000049802 */ /* 0x000fe20000000f00 */
[----:B0-----:R-:W-:-:S05]  /*0160*/  FADD R8, R7, R8 ;  /* 0x0000000807087221 */ /* 0x001fca0000000000 */
[----:B------:R-:W0:Y:S01]  /*0170*/  SHFL.BFLY PT, R9, R8, 0x2, 0x1f ;  /* 0x0c401f0008097f89 */ /* 0x000e2200000e0000 */
[----:B-1----:R-:W-:-:S04]  /*0180*/  @!P0 LEA R3, R10, R3, 0x18 ;  /* 0x000000030a038211 */ /* 0x002fc800078ec0ff */
[----:B------:R-:W-:Y:S02]  /*0190*/  @!P0 LEA.HI R3, R0, R3, RZ, 0x1d ;  /* 0x0000000300038211 */ /* 0x000fe400078fe8ff */
[----:B--2---:R-:W-:-:S04]  /*01a0*/  @!P1 LEA R6, R11, R4, 0x18 ;  /* 0x000000040b069211 */ /* 0x004fc800078ec0ff */
[----:B------:R-:W-:Y:S01]  /*01b0*/  @!P1 LEA R5, R5, R6, 0x2 ;  /* 0x0000000605059211 */ /* 0x000fe200078e10ff */
[----:B0-----:R-:W-:-:S05]  /*01c0*/  FADD R9, R8, R9 ;  /* 0x0000000908097221 */ /* 0x001fca0000000000 */
[----:B------:R-:W0:Y:S02]  /*01d0*/  SHFL.BFLY PT, R2, R9, 0x1, 0x1f ;  /* 0x0c201f0009027f89 */ /* 0x000e2400000e0000 */
[----:B0-----:R-:W-:Y:S01]  /*01e0*/  FADD R4, R9, R2 ;  /* 0x0000000209047221 */ /* 0x001fe20000000000 */
[----:B------:R-:W-:-:S04]  /*01f0*/  HFMA2 R2, -RZ, RZ, 0, 0 ;  /* 0x00000000ff027431 */ /* 0x000fc800000001ff */
[----:B------:R0:W-:Y:S01]  /*0200*/  @!P0 STS [R3], R4 ;  /* 0x0000000403008388 */ /* 0x0001e20000000800 */
[----:B------:R-:W-:Y:S01]  /*0210*/  BAR.SYNC.DEFER_BLOCKING 0x0 ;  /* 0x0000000000007b1d */ /* 0x000fe20000010000 */
[----:B------:R-:W-:-:S05]  /*0220*/  ISETP.GT.U32.AND P0, PT, R0, 0x1f, PT ;  /* 0x0000001f0000780c */ /* 0x000fca0003f04070 */
[----:B------:R0:W1:Y:S08]  /*0230*/  @!P1 LDS R2, [R5] ;  /* 0x0000000005029984 */ /* 0x0000700000000800 */
[----:B0-----:R-:W-:Y:S05]  /*0240*/  @P0 EXIT ;  /* 0x000000000000094d */ /* 0x001fea0003800000 */
[----:B-1----:R-:W0:Y:S01]  /*0250*/  SHFL.BFLY PT, R3, R2, 0x4, 0x1f ;  /* 0x0c801f0002037f89 */ /* 0x002e2200000e0000 */
[----:B------:R-:W-:Y:S01]  /*0260*/  ISETP.NE.AND P0, PT, R0, RZ, PT ;  /* 0x000000ff0000720c */ /* 0x000fe20003f05270 */
[----:B0-----:R-:W-:-:S05]  /*0270*/  FADD R3, R3, R2 ;  /* 0x0000000203037221 */ /* 0x001fca0000000000 */
[----:B------:R-:W0:Y:S02]  /*0280*/  SHFL.BFLY PT, R4, R3, 0x2, 0x1f ;  /* 0x0c401f0003047f89 */ /* 0x000e2400000e0000 */
[----:B0-----:R-:W-:-:S05]  /*0290*/  FADD R4, R3, R4 ;  /* 0x0000000403047221 */ /* 0x001fca0000000000 */
[----:B------:R0:W1:Y:S01]  /*02a0*/  SHFL.BFLY PT, R5, R4, 0x1, 0x1f ;  /* 0x0c201f0004057f89 */ /* 0x00006200000e0000 */
[----:B------:R-:W-:Y:S05]  /*02b0*/  @P0 EXIT ;  /* 0x000000000000094d */ /* 0x000fea0003800000 */
[----:B------:R-:W2:Y:S01]  /*02c0*/  LDC.64 R2, c[0x0][0x388] ;  /* 0x0000e200ff027b82 */ /* 0x000ea20000000a00 */
[----:B-1----:R-:W-:-:S05]  /*02d0*/  FADD R5, R4, R5 ;  /* 0x0000000504057221 */ /* 0x002fca0000000000 */
[----:B--2---:R-:W-:Y:S01]  /*02e0*/  REDG.E.ADD.F32.FTZ.RN.STRONG.GPU desc[UR4][R2.64], R5 ;  /* 0x00000005020079a6 */ /* 0x004fe2000c12f304 */
[----:B------:R-:W-:Y:S05]  /*02f0*/  EXIT ;  /* 0x000000000000794d */ /* 0x000fea0003800000 */
.L_x_0:
[----:B------:R-:W-:-:S00]  /*0300*/  BRA `(.L_x_0) ;  /* 0xfffffffc00fc7947 */ /* 0x000fc0000383ffff */
[----:B------:R-:W-:-:S00]  /*0310*/  NOP ;  /* 0x0000000000007918 */ /* 0x000fc00000000000 */
        /* <DEDUP_REMOVED lines=14> */
.L_x_1:


//--------------------- .nv.shared._Z35block_all_reduce_sum_f32_f32_kernelILi256EEvPfS0_i --------------------------
	.section	.nv.shared._Z35block_all_reduce_sum_f32_f32_kernelILi256EEvPfS0_i,"aw",@nobits
	.sectionflags	@""
	.align	4
.nv.shared._Z35block_all_reduce_sum_f32_f32_kernelILi256EEvPfS0_i:
	.zero		1056


//--------------------- .nv.shared.reserved.0     --------------------------
	.section	.nv.shared.reserved.0,"aw",@nobits
	.weak		__nv_reservedSMEM_offset_0_alias
	.size		__nv_reservedSMEM_offset_0_alias, 0, 64
	.other		__nv_reservedSMEM_offset_0_alias,@"STO_CUDA_RESERVED_SHARED STV_DEFAULT"
__nv_reservedSMEM_offset_0_alias:
	.zero		0
	.zero		64


//--------------------- .nv.constant0._Z35block_all_reduce_sum_f32_f32_kernelILi256EEvPfS0_i --------------------------
	.section	.nv.constant0._Z35block_all_reduce_sum_f32_f32_kernelILi256EEvPfS0_i,"a",@progbits
	.sectionflags	@""
	.align	4
.nv.constant0._Z35block_all_reduce_sum_f32_f32_kernelILi256EEvPfS0_i:
	.zero		916


//--------------------- SYMBOLS --------------------------

	.type		.nv.reservedSmem.offset0,@object
	.size		.nv.reservedSmem.offset0,0x4
	.type		.nv.reservedSmem.cap,@object
	.size		.nv.reservedSmem.cap,0x4
